//
// Generated by NVIDIA NVVM Compiler
//
// Compiler Build ID: CL-36424714
// Cuda compilation tools, release 13.0, V13.0.88
// Based on NVVM 20.0.0
//

.version 9.0
.target sm_100
.address_size 64

	// .globl	_Z3addPiS_S_
.extern .func  (.param .b32 func_retval0) vprintf
(
	.param .b64 vprintf_param_0,
	.param .b64 vprintf_param_1
)
;
.global .align 1 .b8 $str[18] = {107, 101, 114, 110, 101, 108, 32, 100, 61, 99, 43, 49, 58, 32, 37, 100, 10};
.global .align 1 .b8 $str$1[18] = {107, 101, 114, 110, 101, 108, 32, 99, 32, 32, 32, 32, 58, 32, 37, 100, 10};

.visible .entry _Z3addPiS_S_(
	.param .u64 .ptr .align 1 _Z3addPiS_S__param_0,
	.param .u64 .ptr .align 1 _Z3addPiS_S__param_1,
	.param .u64 .ptr .align 1 _Z3addPiS_S__param_2
)
{
	.local .align 8 .b8 	__local_depot0[8];
	.reg .b64 	%SP;
	.reg .b64 	%SPL;
	.reg .b32 	%r<10>;
	.reg .b64 	%rd<13>;

	mov.u64 	%SPL, __local_depot0;
	cvta.local.u64 	%SP, %SPL;
	ld.param.u64 	%rd1, [_Z3addPiS_S__param_0];
	ld.param.u64 	%rd2, [_Z3addPiS_S__param_1];
	ld.param.u64 	%rd3, [_Z3addPiS_S__param_2];
	cvta.to.global.u64 	%rd4, %rd3;
	cvta.to.global.u64 	%rd5, %rd2;
	cvta.to.global.u64 	%rd6, %rd1;
	add.u64 	%rd7, %SP, 0;
	add.u64 	%rd8, %SPL, 0;
	ld.global.u32 	%r1, [%rd6];
	ld.global.u32 	%r2, [%rd5];
	add.s32 	%r3, %r2, %r1;
	st.global.u32 	[%rd4], %r3;
	add.s32 	%r4, %r3, 1;
	st.local.u32 	[%rd8], %r4;
	mov.u64 	%rd9, $str;
	cvta.global.u64 	%rd10, %rd9;
	{ // callseq 0, 0
	.param .b64 param0;
	st.param.b64 	[param0], %rd10;
	.param .b64 param1;
	st.param.b64 	[param1], %rd7;
	.param .b32 retval0;
	call.uni (retval0), 
	vprintf, 
	(
	param0, 
	param1
	);
	ld.param.b32 	%r5, [retval0];
	} // callseq 0
	ld.global.u32 	%r7, [%rd4];
	st.local.u32 	[%rd8], %r7;
	mov.u64 	%rd11, $str$1;
	cvta.global.u64 	%rd12, %rd11;
	{ // callseq 1, 0
	.param .b64 param0;
	st.param.b64 	[param0], %rd12;
	.param .b64 param1;
	st.param.b64 	[param1], %rd7;
	.param .b32 retval0;
	call.uni (retval0), 
	vprintf, 
	(
	param0, 
	param1
	);
	ld.param.b32 	%r8, [retval0];
	} // callseq 1
	ret;

}


// ===== COMPILED SASS (sm_100) =====

	.target	sm_100

	.elftype	@"ET_EXEC"


//--------------------- .note.nv.tkinfo           --------------------------
	.section	.note.nv.tkinfo,"",@"SHT_NOTE"
	.sectionflags	@"SHF_NOTE_NV_TKINFO"
	.tkinfo
        /*0018*/ 	.word	0x00000002
        /*0030*/ 	.string	""
        /*0030*/ 	.string	"ptxas"
        /*0030*/ 	.string	"Cuda compilation tools, release 13.0, V13.0.88"
        /*0030*/ 	.string	"Build cuda_13.0.r13.0/compiler.36424714_0"
        /*0030*/ 	.string	"-arch sm_100 -m 64 "



//--------------------- .note.nv.cuinfo           --------------------------
	.section	.note.nv.cuinfo,"",@"SHT_NOTE"
	.sectionflags	@"SHF_NOTE_NV_CUINFO"
        /*0018*/ 	.short	0x0002
        /*001a*/ 	.short	0x0064
        /*001c*/ 	.short	0x0082
	.zero		2


//--------------------- .nv.info                  --------------------------
	.section	.nv.info,"",@"SHT_CUDA_INFO"
	.align	4


	//----- nvinfo : EIATTR_REGCOUNT
	.align		4
        /*0000*/ 	.byte	0x04, 0x2f
        /*0002*/ 	.short	(.L_3 - .L_2)
	.align		4
.L_2:
        /*0004*/ 	.word	index@(_Z3addPiS_S_)
        /*0008*/ 	.word	0x00000018


	//----- nvinfo : EIATTR_FRAME_SIZE
	.align		4
.L_3:
        /*000c*/ 	.byte	0x04, 0x11
        /*000e*/ 	.short	(.L_5 - .L_4)
	.align		4
.L_4:
        /*0010*/ 	.word	index@(_Z3addPiS_S_)
        /*0014*/ 	.word	0x00000008


	//----- nvinfo : EIATTR_MIN_STACK_SIZE
	.align		4
.L_5:
        /*0018*/ 	.byte	0x04, 0x12
        /*001a*/ 	.short	(.L_7 - .L_6)
	.align		4
.L_6:
        /*001c*/ 	.word	index@(_Z3addPiS_S_)
        /*0020*/ 	.word	0x00000008
.L_7:


//--------------------- .nv.compat                --------------------------
	.section	.nv.compat,"",@"SHT_CUDA_COMPAT_INFO"
	.align	4
        /*0000*/ 	.byte	0x02, 0x09, 0x00, 0x00, 0x02, 0x02, 0x01, 0x00, 0x02, 0x05, 0x05, 0x00, 0x03, 0x07, 0x01, 0x01
        /*0010*/ 	.byte	0x02, 0x03, 0x00, 0x00, 0x02, 0x06, 0x01, 0x00, 0x04, 0x0b, 0x08, 0x00, 0x09, 0x00, 0x00, 0x00
        /*0020*/ 	.byte	0x00, 0x00, 0x00, 0x00


//--------------------- .nv.info._Z3addPiS_S_     --------------------------
	.section	.nv.info._Z3addPiS_S_,"",@"SHT_CUDA_INFO"
	.sectionflags	@""
	.align	4


	//----- nvinfo : EIATTR_CUDA_API_VERSION
	.align		4
        /*0000*/ 	.byte	0x04, 0x37
        /*0002*/ 	.short	(.L_9 - .L_8)
.L_8:
        /*0004*/ 	.word	0x00000082


	//----- nvinfo : EIATTR_KPARAM_INFO
	.align		4
.L_9:
        /*0008*/ 	.byte	0x04, 0x17
        /*000a*/ 	.short	(.L_11 - .L_10)
.L_10:
        /*000c*/ 	.word	0x00000000
        /*0010*/ 	.short	0x0002
        /*0012*/ 	.short	0x0010
        /*0014*/ 	.byte	0x00, 0xf5, 0x21, 0x00


	//----- nvinfo : EIATTR_KPARAM_INFO
	.align		4
.L_11:
        /*0018*/ 	.byte	0x04, 0x17
        /*001a*/ 	.short	(.L_13 - .L_12)
.L_12:
        /*001c*/ 	.word	0x00000000
        /*0020*/ 	.short	0x0001
        /*0022*/ 	.short	0x0008
        /*0024*/ 	.byte	0x00, 0xf5, 0x21, 0x00


	//----- nvinfo : EIATTR_KPARAM_INFO
	.align		4
.L_13:
        /*0028*/ 	.byte	0x04, 0x17
        /*002a*/ 	.short	(.L_15 - .L_14)
.L_14:
        /*002c*/ 	.word	0x00000000
        /*0030*/ 	.short	0x0000
        /*0032*/ 	.short	0x0000
        /*0034*/ 	.byte	0x00, 0xf5, 0x21, 0x00


	//----- nvinfo : EIATTR_SPARSE_MMA_MASK
	.align		4
.L_15:
        /*0038*/ 	.byte	0x03, 0x50
        /*003a*/ 	.short	0x0000


	//----- nvinfo : EIATTR_MAXREG_COUNT
	.align		4
        /*003c*/ 	.byte	0x03, 0x1b
        /*003e*/ 	.short	0x00ff


	//----- nvinfo : EIATTR_EXTERNS
	.align		4
        /*0040*/ 	.byte	0x04, 0x0f
        /*0042*/ 	.short	(.L_17 - .L_16)


	//   ....[0]....
	.align		4
.L_16:
        /*0044*/ 	.word	index@(vprintf)


	//----- nvinfo : EIATTR_MERCURY_ISA_VERSION
	.align		4
.L_17:
        /*0048*/ 	.byte	0x03, 0x5f
        /*004a*/ 	.short	0x0101


	//----- nvinfo : EIATTR_VRC_CTA_INIT_COUNT
	.align		4
        /*004c*/ 	.byte	0x02, 0x4a
	.zero		1
	.zero		1


	//----- nvinfo : EIATTR_SYSCALL_OFFSETS
	.align		4
        /*0050*/ 	.byte	0x04, 0x46
        /*0052*/ 	.short	(.L_19 - .L_18)


	//   ....[0]....
.L_18:
        /*0054*/ 	.word	0x00000180


	//   ....[1]....
        /*0058*/ 	.word	0x00000230


	//----- nvinfo : EIATTR_EXIT_INSTR_OFFSETS
	.align		4
.L_19:
        /*005c*/ 	.byte	0x04, 0x1c
        /*005e*/ 	.short	(.L_21 - .L_20)


	//   ....[0]....
.L_20:
        /*0060*/ 	.word	0x00000240


	//----- nvinfo : EIATTR_CBANK_PARAM_SIZE
	.align		4
.L_21:
        /*0064*/ 	.byte	0x03, 0x19
        /*0066*/ 	.short	0x0018


	//----- nvinfo : EIATTR_PARAM_CBANK
	.align		4
        /*0068*/ 	.byte	0x04, 0x0a
        /*006a*/ 	.short	(.L_23 - .L_22)
	.align		4
.L_22:
        /*006c*/ 	.word	index@(.nv.constant0._Z3addPiS_S_)
        /*0070*/ 	.short	0x0380
        /*0072*/ 	.short	0x0018


	//----- nvinfo : EIATTR_SW_WAR
	.align		4
.L_23:
        /*0074*/ 	.byte	0x04, 0x36
        /*0076*/ 	.short	(.L_25 - .L_24)
.L_24:
        /*0078*/ 	.word	0x00000008
.L_25:


//--------------------- .nv.callgraph             --------------------------
	.section	.nv.callgraph,"",@"SHT_CUDA_CALLGRAPH"
	.align	4
	.sectionentsize	8
	.align		4
        /*0000*/ 	.word	0x00000000
	.align		4
        /*0004*/ 	.word	0xffffffff
	.align		4
        /*0008*/ 	.word	index@(_Z3addPiS_S_)
	.align		4
        /*000c*/ 	.word	index@(vprintf)
	.align		4
        /*0010*/ 	.word	0x00000000
	.align		4
        /*0014*/ 	.word	0xfffffffe
	.align		4
        /*0018*/ 	.word	0x00000000
	.align		4
        /*001c*/ 	.word	0xfffffffd
	.align		4
        /*0020*/ 	.word	0x00000000
	.align		4
        /*0024*/ 	.word	0xfffffffc


//--------------------- .nv.constant4             --------------------------
	.section	.nv.constant4,"a",@progbits
	.align	8
	.align		8
.nv.constant4:
        /*0000*/ 	.dword	vprintf
	.align		8
        /*0008*/ 	.dword	$str
	.align		8
        /*0010*/ 	.dword	$str$1


//--------------------- .text._Z3addPiS_S_        --------------------------
	.section	.text._Z3addPiS_S_,"ax",@progbits
	.align	128
        .global         _Z3addPiS_S_
        .type           _Z3addPiS_S_,@function
        .size           _Z3addPiS_S_,(.L_x_3 - _Z3addPiS_S_)
        .other          _Z3addPiS_S_,@"STO_CUDA_ENTRY STV_DEFAULT"
_Z3addPiS_S_:
.text._Z3addPiS_S_:
[----:B------:R-:W0:Y:S08]  /*0000*/  LDC R1, c[0x0][0x37c] ;  /* 0x0000df00ff017b82 */ /* 0x000e300000000800 */
[----:B------:R-:W1:Y:S01]  /*0010*/  LDC.64 R4, c[0x0][0x380] ;  /* 0x0000e000ff047b82 */ /* 0x000e620000000a00 */
[----:B------:R-:W1:Y:S01]  /*0020*/  LDCU.64 UR36, c[0x0][0x358] ;  /* 0x00006b00ff2477ac */ /* 0x000e620008000a00 */
[----:B0-----:R-:W-:-:S06]  /*0030*/  VIADD R1, R1, 0xfffffff8 ;  /* 0xfffffff801017836 */ /* 0x001fcc0000000000 */
[----:B------:R-:W0:Y:S08]  /*0040*/  LDC.64 R6, c[0x0][0x388] ;  /* 0x0000e200ff067b82 */ /* 0x000e300000000a00 */
[----:B------:R-:W2:Y:S01]  /*0050*/  LDC.64 R8, c[0x0][0x390] ;  /* 0x0000e400ff087b82 */ /* 0x000ea20000000a00 */
[----:B------:R-:W3:Y:S01]  /*0060*/  LDCU UR4, c[0x0][0x2f8] ;  /* 0x00005f00ff0477ac */ /* 0x000ee20008000800 */
[----:B------:R-:W-:Y:S01]  /*0070*/  MOV R2, 0x0 ;  /* 0x0000000000027802 */ /* 0x000fe20000000f00 */
[----:B------:R-:W4:Y:S01]  /*0080*/  LDCU UR5, c[0x0][0x2fc] ;  /* 0x00005f80ff0577ac */ /* 0x000f220008000800 */
[----:B-1----:R-:W5:Y:S01]  /*0090*/  LDG.E R0, desc[UR36][R4.64] ;  /* 0x0000002404007981 */ /* 0x002f62000c1e1900 */
[----:B------:R-:W1:Y:S03]  /*00a0*/  LDCU.64 UR6, c[0x4][0x8] ;  /* 0x01000100ff0677ac */ /* 0x000e660008000a00 */
[----:B0-----:R0:W5:Y:S01]  /*00b0*/  LDG.E R7, desc[UR36][R6.64] ;  /* 0x0000002406077981 */ /* 0x001162000c1e1900 */
[----:B------:R0:W2:Y:S01]  /*00c0*/  LDC.64 R12, c[0x4][R2] ;  /* 0x01000000020c7b82 */ /* 0x0000a20000000a00 */
[----:B---3--:R-:W-:-:S05]  /*00d0*/  IADD3 R16, P0, PT, R1, UR4, RZ ;  /* 0x0000000401107c10 */ /* 0x008fca000ff1e0ff */
[----:B----4-:R-:W-:Y:S02]  /*00e0*/  IMAD.X R17, RZ, RZ, UR5, P0 ;  /* 0x00000005ff117e24 */ /* 0x010fe400080e06ff */
[----:B0-----:R-:W-:Y:S01]  /*00f0*/  IMAD.MOV.U32 R6, RZ, RZ, R16 ;  /* 0x000000ffff067224 */ /* 0x001fe200078e0010 */
[----:B-1----:R-:W-:Y:S01]  /*0100*/  MOV R5, UR7 ;  /* 0x0000000700057c02 */ /* 0x002fe20008000f00 */
[----:B------:R-:W-:Y:S02]  /*0110*/  IMAD.U32 R4, RZ, RZ, UR6 ;  /* 0x00000006ff047e24 */ /* 0x000fe4000f8e00ff */
[----:B-----5:R-:W-:Y:S01]  /*0120*/  IMAD.IADD R0, R0, 0x1, R7 ;  /* 0x0000000100007824 */ /* 0x020fe200078e0207 */
[----:B------:R-:W-:-:S04]  /*0130*/  MOV R7, R17 ;  /* 0x0000001100077202 */ /* 0x000fc80000000f00 */
[----:B------:R-:W-:Y:S01]  /*0140*/  IADD3 R10, PT, PT, R0, 0x1, RZ ;  /* 0x00000001000a7810 */ /* 0x000fe20007ffe0ff */
[----:B--2---:R0:W-:Y:S04]  /*0150*/  STG.E desc[UR36][R8.64], R0 ;  /* 0x0000000008007986 */ /* 0x0041e8000c101924 */
[----:B------:R0:W-:Y:S02]  /*0160*/  STL [R1], R10 ;  /* 0x0000000a01007387 */ /* 0x0001e40000100800 */
[----:B------:R-:W-:-:S07]  /*0170*/  LEPC R20, `(.L_x_0) ;  /* 0x000000001014794e */ /* 0x000fce0000000000 */
[----:B0-----:R-:W-:Y:S05]  /*0180*/  CALL.ABS.NOINC R12 ;  /* 0x000000000c007343 */ /* 0x001fea0003c00000 */
.L_x_0:
[----:B------:R-:W0:Y:S01]  /*0190*/  LDC.64 R8, c[0x0][0x390] ;  /* 0x0000e400ff087b82 */ /* 0x000e220000000a00 */
[----:B------:R-:W1:Y:S01]  /*01a0*/  LDCU.64 UR4, c[0x4][0x10] ;  /* 0x01000200ff0477ac */ /* 0x000e620008000a00 */
[----:B0-----:R-:W2:Y:S06]  /*01b0*/  LDG.E R0, desc[UR36][R8.64] ;  /* 0x0000002408007981 */ /* 0x001eac000c1e1900 */
[----:B------:R-:W0:Y:S01]  /*01c0*/  LDC.64 R2, c[0x4][R2] ;  /* 0x0100000002027b82 */ /* 0x000e220000000a00 */
[----:B-1----:R-:W-:Y:S01]  /*01d0*/  IMAD.U32 R4, RZ, RZ, UR4 ;  /* 0x00000004ff047e24 */ /* 0x002fe2000f8e00ff */
[----:B------:R-:W-:Y:S01]  /*01e0*/  MOV R5, UR5 ;  /* 0x0000000500057c02 */ /* 0x000fe20008000f00 */
[----:B------:R-:W-:Y:S01]  /*01f0*/  IMAD.MOV.U32 R6, RZ, RZ, R16 ;  /* 0x000000ffff067224 */ /* 0x000fe200078e0010 */
[----:B------:R-:W-:Y:S01]  /*0200*/  MOV R7, R17 ;  /* 0x0000001100077202 */ /* 0x000fe20000000f00 */
[----:B0-2---:R1:W-:Y:S06]  /*0210*/  STL [R1], R0 ;  /* 0x0000000001007387 */ /* 0x0053ec0000100800 */
[----:B------:R-:W-:-:S07]  /*0220*/  LEPC R20, `(.L_x_1) ;  /* 0x000000001014794e */ /* 0x000fce0000000000 */
[----:B-1----:R-:W-:Y:S05]  /*0230*/  CALL.ABS.NOINC R2 ;  /* 0x0000000002007343 */ /* 0x002fea0003c00000 */
.L_x_1:
[----:B------:R-:W-:Y:S05]  /*0240*/  EXIT ;  /* 0x000000000000794d */ /* 0x000fea0003800000 */
.L_x_2:
[----:B------:R-:W-:-:S00]  /*0250*/  BRA `(.L_x_2) ;  /* 0xfffffffc00fc7947 */ /* 0x000fc0000383ffff */
[----:B------:R-:W-:-:S00]  /*0260*/  NOP ;  /* 0x0000000000007918 */ /* 0x000fc00000000000 */
        /* <DEDUP_REMOVED lines=9> */
.L_x_3:


//--------------------- .nv.global.init           --------------------------
	.section	.nv.global.init,"aw",@progbits
.nv.global.init:
	.type		$str,@object
	.size		$str,($str$1 - $str)
$str:
        /*0000*/ 	.byte	0x6b, 0x65, 0x72, 0x6e, 0x65, 0x6c, 0x20, 0x64, 0x3d, 0x63, 0x2b, 0x31, 0x3a, 0x20, 0x25, 0x64
        /*0010*/ 	.byte	0x0a, 0x00
	.type		$str$1,@object
	.size		$str$1,(.L_1 - $str$1)
$str$1:
        /*0012*/ 	.byte	0x6b, 0x65, 0x72, 0x6e, 0x65, 0x6c, 0x20, 0x63, 0x20, 0x20, 0x20, 0x20, 0x3a, 0x20, 0x25, 0x64
        /*0022*/ 	.byte	0x0a, 0x00
.L_1:


//--------------------- .nv.shared.reserved.0     --------------------------
	.section	.nv.shared.reserved.0,"aw",@nobits
	.weak		__nv_reservedSMEM_offset_0_alias
	.size		__nv_reservedSMEM_offset_0_alias, 0, 64
	.other		__nv_reservedSMEM_offset_0_alias,@"STO_CUDA_RESERVED_SHARED STV_DEFAULT"
__nv_reservedSMEM_offset_0_alias:
	.zero		0
	.zero		64


//--------------------- .nv.constant0._Z3addPiS_S_ --------------------------
	.section	.nv.constant0._Z3addPiS_S_,"a",@progbits
	.sectionflags	@""
	.align	4
.nv.constant0._Z3addPiS_S_:
	.zero		920


//--------------------- SYMBOLS --------------------------

	.type		.nv.reservedSmem.offset0,@object
	.size		.nv.reservedSmem.offset0,0x4
	.type		vprintf,@function
